	.headerflags	@"EF_CUDA_TEXMODE_UNIFIED EF_CUDA_64BIT_ADDRESS EF_CUDA_ACCELERATORS EF_CUDA_SM90 EF_CUDA_VIRTUAL_SM(EF_CUDA_SM90)"
	.elftype	@"ET_EXEC"


//--------------------- .nv.info                  --------------------------
	.section	.nv.info,"",@"SHT_CUDA_INFO"
	.align	4


	//----- nvinfo : EIATTR_REGCOUNT
	.align		4
        /*0000*/ 	.byte	0x04, 0x2f
        /*0002*/ 	.short	(.L_1 - .L_0)
	.align		4
.L_0:
        /*0004*/ 	.word	index@(triton_poi_fused_relu_threshold_backward_0)
        /*0008*/ 	.word	0x0000000c


	//----- nvinfo : EIATTR_MIN_STACK_SIZE
	.align		4
.L_1:
        /*000c*/ 	.byte	0x04, 0x12
        /*000e*/ 	.short	(.L_3 - .L_2)
	.align		4
.L_2:
        /*0010*/ 	.word	index@(triton_poi_fused_relu_threshold_backward_0)
        /*0014*/ 	.word	0x00000000


	//----- nvinfo : EIATTR_FRAME_SIZE
	.align		4
.L_3:
        /*0018*/ 	.byte	0x04, 0x11
        /*001a*/ 	.short	(.L_5 - .L_4)
	.align		4
.L_4:
        /*001c*/ 	.word	index@(triton_poi_fused_relu_threshold_backward_0)
        /*0020*/ 	.word	0x00000000


	//----- nvinfo : EIATTR_MIN_STACK_SIZE
	.align		4
.L_5:
        /*0024*/ 	.byte	0x04, 0x12
        /*0026*/ 	.short	(.L_7 - .L_6)
	.align		4
.L_6:
        /*0028*/ 	.word	index@(triton_poi_fused_relu_threshold_backward_0)
        /*002c*/ 	.word	0x00000000
.L_7:


//--------------------- .nv.info.triton_poi_fused_relu_threshold_backward_0 --------------------------
	.section	.nv.info.triton_poi_fused_relu_threshold_backward_0,"",@"SHT_CUDA_INFO"
	.sectionflags	@""
	.align	4


	//----- nvinfo : EIATTR_CUDA_API_VERSION
	.align		4
        /*0000*/ 	.byte	0x04, 0x37
        /*0002*/ 	.short	(.L_9 - .L_8)
.L_8:
        /*0004*/ 	.word	0x0000007c


	//----- nvinfo : EIATTR_KPARAM_INFO
	.align		4
.L_9:
        /*0008*/ 	.byte	0x04, 0x17
        /*000a*/ 	.short	(.L_11 - .L_10)
.L_10:
        /*000c*/ 	.word	0x00000000
        /*0010*/ 	.short	0x0003
        /*0012*/ 	.short	0x0018
        /*0014*/ 	.byte	0x00, 0xf0, 0x11, 0x00


	//----- nvinfo : EIATTR_KPARAM_INFO
	.align		4
.L_11:
        /*0018*/ 	.byte	0x04, 0x17
        /*001a*/ 	.short	(.L_13 - .L_12)
.L_12:
        /*001c*/ 	.word	0x00000000
        /*0020*/ 	.short	0x0002
        /*0022*/ 	.short	0x0010
        /*0024*/ 	.byte	0x00, 0xf4, 0x21, 0x00


	//----- nvinfo : EIATTR_KPARAM_INFO
	.align		4
.L_13:
        /*0028*/ 	.byte	0x04, 0x17
        /*002a*/ 	.short	(.L_15 - .L_14)
.L_14:
        /*002c*/ 	.word	0x00000000
        /*0030*/ 	.short	0x0001
        /*0032*/ 	.short	0x0008
        /*0034*/ 	.byte	0x00, 0xf4, 0x21, 0x00


	//----- nvinfo : EIATTR_KPARAM_INFO
	.align		4
.L_15:
        /*0038*/ 	.byte	0x04, 0x17
        /*003a*/ 	.short	(.L_17 - .L_16)
.L_16:
        /*003c*/ 	.word	0x00000000
        /*0040*/ 	.short	0x0000
        /*0042*/ 	.short	0x0000
        /*0044*/ 	.byte	0x00, 0xf4, 0x21, 0x00


	//----- nvinfo : EIATTR_SPARSE_MMA_MASK
	.align		4
.L_17:
        /*0048*/ 	.byte	0x03, 0x50
        /*004a*/ 	.short	0x0000


	//----- nvinfo : EIATTR_MAXREG_COUNT
	.align		4
        /*004c*/ 	.byte	0x03, 0x1b
        /*004e*/ 	.short	0x00ff


	//----- nvinfo : EIATTR_EXIT_INSTR_OFFSETS
	.align		4
        /*0050*/ 	.byte	0x04, 0x1c
        /*0052*/ 	.short	(.L_19 - .L_18)


	//   ....[0]....
.L_18:
        /*0054*/ 	.word	0x000001c0


	//   ....[1]....
        /*0058*/ 	.word	0x000001e0


	//----- nvinfo : EIATTR_REQNTID
	.align		4
.L_19:
        /*005c*/ 	.byte	0x04, 0x10
        /*005e*/ 	.short	(.L_21 - .L_20)
.L_20:
        /*0060*/ 	.word	0x00000020
        /*0064*/ 	.word	0x00000001
        /*0068*/ 	.word	0x00000001


	//----- nvinfo : EIATTR_CBANK_PARAM_SIZE
	.align		4
.L_21:
        /*006c*/ 	.byte	0x03, 0x19
        /*006e*/ 	.short	0x001c


	//----- nvinfo : EIATTR_PARAM_CBANK
	.align		4
        /*0070*/ 	.byte	0x04, 0x0a
        /*0072*/ 	.short	(.L_23 - .L_22)
	.align		4
.L_22:
        /*0074*/ 	.word	index@(.nv.constant0.triton_poi_fused_relu_threshold_backward_0)
        /*0078*/ 	.short	0x0210
        /*007a*/ 	.short	0x001c


	//----- nvinfo : EIATTR_SW_WAR
	.align		4
.L_23:
        /*007c*/ 	.byte	0x04, 0x36
        /*007e*/ 	.short	(.L_25 - .L_24)
.L_24:
        /*0080*/ 	.word	0x00000008
.L_25:


//--------------------- .nv.callgraph             --------------------------
	.section	.nv.callgraph,"",@"SHT_CUDA_CALLGRAPH"
	.align	4
	.sectionentsize	8
	.align		4
        /*0000*/ 	.word	0x00000000
	.align		4
        /*0004*/ 	.word	0xffffffff
	.align		4
        /*0008*/ 	.word	0x00000000
	.align		4
        /*000c*/ 	.word	0xfffffffe
	.align		4
        /*0010*/ 	.word	0x00000000
	.align		4
        /*0014*/ 	.word	0xfffffffd
	.align		4
        /*0018*/ 	.word	0x00000000
	.align		4
        /*001c*/ 	.word	0xfffffffc


//--------------------- .text.triton_poi_fused_relu_threshold_backward_0 --------------------------
	.section	.text.triton_poi_fused_relu_threshold_backward_0,"ax",@progbits
	.align	128
        .global         triton_poi_fused_relu_threshold_backward_0
        .type           triton_poi_fused_relu_threshold_backward_0,@function
        .size           triton_poi_fused_relu_threshold_backward_0,(.L_x_1 - triton_poi_fused_relu_threshold_backward_0)
        .other          triton_poi_fused_relu_threshold_backward_0,@"STO_CUDA_ENTRY STV_DEFAULT"
triton_poi_fused_relu_threshold_backward_0:
.text.triton_poi_fused_relu_threshold_backward_0:
[----:B------:R-:W0:Y:S02]  /*0000*/  LDC R1, c[0x0][0x28] ;  /* 0x00000a00ff017b82 */ /* 0x000e240000000800 */
[----:B------:R-:W1:Y:S01]  /*0010*/  S2R R6, SR_TID.X ;  /* 0x0000000000067919 */ /* 0x000e620000002100 */
[----:B------:R-:W2:Y:S01]  /*0020*/  LDC.64 R4, c[0x0][0x218] ;  /* 0x00008600ff047b82 */ /* 0x000ea20000000a00 */
[----:B------:R-:W-:Y:S01]  /*0030*/  ULDC.64 UR4, c[0x0][0x208] ;  /* 0x0000820000047ab9 */ /* 0x000fe20000000a00 */
[----:B------:R-:W-:Y:S01]  /*0040*/  ULDC.64 UR6, c[0x0][0x220] ;  /* 0x0000880000067ab9 */ /* 0x000fe20000000a00 */
[----:B------:R-:W3:Y:S05]  /*0050*/  S2R R7, SR_CTAID.X ;  /* 0x0000000000077919 */ /* 0x000eea0000002500 */
[----:B------:R-:W4:Y:S01]  /*0060*/  LDC.64 R2, c[0x0][0x210] ;  /* 0x00008400ff027b82 */ /* 0x000f220000000a00 */
[----:B-1----:R-:W-:-:S05]  /*0070*/  LOP3.LUT R0, R6, 0xf, RZ, 0xc0, !PT ;  /* 0x0000000f06007812 */ /* 0x002fca00078ec0ff */
[----:B---3--:R-:W-:-:S04]  /*0080*/  IMAD R7, R7, 0x10, R0 ;  /* 0x0000001007077824 */ /* 0x008fc800078e0200 */
[C---:B------:R-:W-:Y:S01]  /*0090*/  IMAD.HI R0, R7.reuse, 0x55555556, RZ ;  /* 0x5555555607007827 */ /* 0x040fe200078e02ff */
[----:B------:R-:W-:-:S03]  /*00a0*/  ISETP.GE.AND P0, PT, R7, 0xc, PT ;  /* 0x0000000c0700780c */ /* 0x000fc60003f06270 */
[----:B----4-:R-:W-:Y:S01]  /*00b0*/  IMAD.WIDE R2, R7, 0x4, R2 ;  /* 0x0000000407027825 */ /* 0x010fe200078e0202 */
[----:B------:R-:W-:-:S03]  /*00c0*/  LEA.HI R9, R0, R0, RZ, 0x1 ;  /* 0x0000000000097211 */ /* 0x000fc600078f08ff */
[----:B------:R-:W-:Y:S02]  /*00d0*/  IMAD.MOV.U32 R0, RZ, RZ, RZ ;  /* 0x000000ffff007224 */ /* 0x000fe400078e00ff */
[----:B--2---:R-:W-:-:S04]  /*00e0*/  IMAD.WIDE R4, R9, 0x4, R4 ;  /* 0x0000000409047825 */ /* 0x004fc800078e0204 */
[----:B------:R-:W-:Y:S01]  /*00f0*/  IMAD.MOV.U32 R9, RZ, RZ, RZ ;  /* 0x000000ffff097224 */ /* 0x000fe200078e00ff */
[----:B------:R-:W2:Y:S05]  /*0100*/  @!P0 LDG.E R0, desc[UR4][R2.64] ;  /* 0x0000000402008981 */ /* 0x000eaa000c1e1900 */
[----:B------:R-:W2:Y:S01]  /*0110*/  @!P0 LDG.E.EL R9, desc[UR4][R4.64] ;  /* 0x0000000404098981 */ /* 0x000ea2000c2e1900 */
[----:B------:R-:W-:-:S04]  /*0120*/  LOP3.LUT P0, RZ, R6, 0x10, RZ, 0xc0, !PT ;  /* 0x0000001006ff7812 */ /* 0x000fc8000780c0ff */
[----:B------:R-:W-:Y:S01]  /*0130*/  ISETP.LT.AND P0, PT, R7, 0xc, !P0 ;  /* 0x0000000c0700780c */ /* 0x000fe20004701270 */
[----:B--2---:R-:W-:Y:S01]  /*0140*/  FADD R6, R9, R0 ;  /* 0x0000000009067221 */ /* 0x004fe20000000000 */
[----:B------:R-:W-:-:S04]  /*0150*/  FSETP.GEU.AND P1, PT, R0, -R9, PT ;  /* 0x800000090000720b */ /* 0x000fc80003f2e000 */
[----:B------:R-:W-:Y:S02]  /*0160*/  FSEL R9, R6, RZ, P1 ;  /* 0x000000ff06097208 */ /* 0x000fe40000800000 */
[----:B------:R-:W-:Y:S02]  /*0170*/  IADD3 R6, P1, R7, UR6, RZ ;  /* 0x0000000607067c10 */ /* 0x000fe4000ff3e0ff */
[----:B------:R-:W-:-:S03]  /*0180*/  FSETP.GTU.AND P2, PT, R9, RZ, PT ;  /* 0x000000ff0900720b */ /* 0x000fc60003f4c000 */
[----:B------:R1:W-:Y:S01]  /*0190*/  @P0 STG.E desc[UR4][R2.64], R9 ;  /* 0x0000000902000986 */ /* 0x0003e2000c101904 */
[----:B------:R-:W-:Y:S02]  /*01a0*/  LEA.HI.X.SX32 R7, R7, UR7, 0x1, P1 ;  /* 0x0000000707077c11 */ /* 0x000fe400088f0eff */
[----:B------:R-:W-:Y:S01]  /*01b0*/  SEL R5, RZ, 0x1, P2 ;  /* 0x00000001ff057807 */ /* 0x000fe20001000000 */
[----:B------:R-:W-:Y:S06]  /*01c0*/  @!P0 EXIT ;  /* 0x000000000000894d */ /* 0x000fec0003800000 */
[----:B------:R-:W-:Y:S01]  /*01d0*/  STG.E.U8 desc[UR4][R6.64], R5 ;  /* 0x0000000506007986 */ /* 0x000fe2000c101104 */
[----:B------:R-:W-:Y:S05]  /*01e0*/  EXIT ;  /* 0x000000000000794d */ /* 0x000fea0003800000 */
.L_x_0:
[----:B------:R-:W-:-:S00]  /*01f0*/  BRA `(.L_x_0) ;  /* 0xfffffffc00fc7947 */ /* 0x000fc0000383ffff */
[----:B------:R-:W-:-:S00]  /*0200*/  NOP ;  /* 0x0000000000007918 */ /* 0x000fc00000000000 */
[----:B------:R-:W-:-:S00]  /*0210*/  NOP ;  /* 0x0000000000007918 */ /* 0x000fc00000000000 */
[----:B------:R-:W-:-:S00]  /*0220*/  NOP ;  /* 0x0000000000007918 */ /* 0x000fc00000000000 */
[----:B------:R-:W-:-:S00]  /*0230*/  NOP ;  /* 0x0000000000007918 */ /* 0x000fc00000000000 */
[----:B------:R-:W-:-:S00]  /*0240*/  NOP ;  /* 0x0000000000007918 */ /* 0x000fc00000000000 */
[----:B------:R-:W-:-:S00]  /*0250*/  NOP ;  /* 0x0000000000007918 */ /* 0x000fc00000000000 */
[----:B------:R-:W-:-:S00]  /*0260*/  NOP ;  /* 0x0000000000007918 */ /* 0x000fc00000000000 */
[----:B------:R-:W-:-:S00]  /*0270*/  NOP ;  /* 0x0000000000007918 */ /* 0x000fc00000000000 */
.L_x_1:


//--------------------- .nv.constant0.triton_poi_fused_relu_threshold_backward_0 --------------------------
	.section	.nv.constant0.triton_poi_fused_relu_threshold_backward_0,"a",@progbits
	.sectionflags	@""
	.align	4
.nv.constant0.triton_poi_fused_relu_threshold_backward_0:
	.zero		556
